	.headerflags	@"EF_CUDA_TEXMODE_UNIFIED EF_CUDA_64BIT_ADDRESS EF_CUDA_ACCELERATORS EF_CUDA_SM90 EF_CUDA_VIRTUAL_SM(EF_CUDA_SM90)"
	.elftype	@"ET_EXEC"


//--------------------- .nv.info                  --------------------------
	.section	.nv.info,"",@"SHT_CUDA_INFO"
	.align	4


	//----- nvinfo : EIATTR_REGCOUNT
	.align		4
        /*0000*/ 	.byte	0x04, 0x2f
        /*0002*/ 	.short	(.L_1 - .L_0)
	.align		4
.L_0:
        /*0004*/ 	.word	index@(triton_poi_fused_convolution_sigmoid_0)
        /*0008*/ 	.word	0x0000000c


	//----- nvinfo : EIATTR_MIN_STACK_SIZE
	.align		4
.L_1:
        /*000c*/ 	.byte	0x04, 0x12
        /*000e*/ 	.short	(.L_3 - .L_2)
	.align		4
.L_2:
        /*0010*/ 	.word	index@(triton_poi_fused_convolution_sigmoid_0)
        /*0014*/ 	.word	0x00000000


	//----- nvinfo : EIATTR_FRAME_SIZE
	.align		4
.L_3:
        /*0018*/ 	.byte	0x04, 0x11
        /*001a*/ 	.short	(.L_5 - .L_4)
	.align		4
.L_4:
        /*001c*/ 	.word	index@(triton_poi_fused_convolution_sigmoid_0)
        /*0020*/ 	.word	0x00000000


	//----- nvinfo : EIATTR_MIN_STACK_SIZE
	.align		4
.L_5:
        /*0024*/ 	.byte	0x04, 0x12
        /*0026*/ 	.short	(.L_7 - .L_6)
	.align		4
.L_6:
        /*0028*/ 	.word	index@(triton_poi_fused_convolution_sigmoid_0)
        /*002c*/ 	.word	0x00000000
.L_7:


//--------------------- .nv.info.triton_poi_fused_convolution_sigmoid_0 --------------------------
	.section	.nv.info.triton_poi_fused_convolution_sigmoid_0,"",@"SHT_CUDA_INFO"
	.sectionflags	@""
	.align	4


	//----- nvinfo : EIATTR_CUDA_API_VERSION
	.align		4
        /*0000*/ 	.byte	0x04, 0x37
        /*0002*/ 	.short	(.L_9 - .L_8)
.L_8:
        /*0004*/ 	.word	0x0000007c


	//----- nvinfo : EIATTR_KPARAM_INFO
	.align		4
.L_9:
        /*0008*/ 	.byte	0x04, 0x17
        /*000a*/ 	.short	(.L_11 - .L_10)
.L_10:
        /*000c*/ 	.word	0x00000000
        /*0010*/ 	.short	0x0002
        /*0012*/ 	.short	0x0010
        /*0014*/ 	.byte	0x00, 0xf0, 0x11, 0x00


	//----- nvinfo : EIATTR_KPARAM_INFO
	.align		4
.L_11:
        /*0018*/ 	.byte	0x04, 0x17
        /*001a*/ 	.short	(.L_13 - .L_12)
.L_12:
        /*001c*/ 	.word	0x00000000
        /*0020*/ 	.short	0x0001
        /*0022*/ 	.short	0x0008
        /*0024*/ 	.byte	0x00, 0xf4, 0x21, 0x00


	//----- nvinfo : EIATTR_KPARAM_INFO
	.align		4
.L_13:
        /*0028*/ 	.byte	0x04, 0x17
        /*002a*/ 	.short	(.L_15 - .L_14)
.L_14:
        /*002c*/ 	.word	0x00000000
        /*0030*/ 	.short	0x0000
        /*0032*/ 	.short	0x0000
        /*0034*/ 	.byte	0x00, 0xf4, 0x21, 0x00


	//----- nvinfo : EIATTR_SPARSE_MMA_MASK
	.align		4
.L_15:
        /*0038*/ 	.byte	0x03, 0x50
        /*003a*/ 	.short	0x0000


	//----- nvinfo : EIATTR_MAXREG_COUNT
	.align		4
        /*003c*/ 	.byte	0x03, 0x1b
        /*003e*/ 	.short	0x00ff


	//----- nvinfo : EIATTR_EXIT_INSTR_OFFSETS
	.align		4
        /*0040*/ 	.byte	0x04, 0x1c
        /*0042*/ 	.short	(.L_17 - .L_16)


	//   ....[0]....
.L_16:
        /*0044*/ 	.word	0x00000340


	//   ....[1]....
        /*0048*/ 	.word	0x00000360


	//----- nvinfo : EIATTR_REQNTID
	.align		4
.L_17:
        /*004c*/ 	.byte	0x04, 0x10
        /*004e*/ 	.short	(.L_19 - .L_18)
.L_18:
        /*0050*/ 	.word	0x00000080
        /*0054*/ 	.word	0x00000001
        /*0058*/ 	.word	0x00000001


	//----- nvinfo : EIATTR_CBANK_PARAM_SIZE
	.align		4
.L_19:
        /*005c*/ 	.byte	0x03, 0x19
        /*005e*/ 	.short	0x0014


	//----- nvinfo : EIATTR_PARAM_CBANK
	.align		4
        /*0060*/ 	.byte	0x04, 0x0a
        /*0062*/ 	.short	(.L_21 - .L_20)
	.align		4
.L_20:
        /*0064*/ 	.word	index@(.nv.constant0.triton_poi_fused_convolution_sigmoid_0)
        /*0068*/ 	.short	0x0210
        /*006a*/ 	.short	0x0014


	//----- nvinfo : EIATTR_SW_WAR
	.align		4
.L_21:
        /*006c*/ 	.byte	0x04, 0x36
        /*006e*/ 	.short	(.L_23 - .L_22)
.L_22:
        /*0070*/ 	.word	0x00000008
.L_23:


//--------------------- .nv.callgraph             --------------------------
	.section	.nv.callgraph,"",@"SHT_CUDA_CALLGRAPH"
	.align	4
	.sectionentsize	8
	.align		4
        /*0000*/ 	.word	0x00000000
	.align		4
        /*0004*/ 	.word	0xffffffff
	.align		4
        /*0008*/ 	.word	0x00000000
	.align		4
        /*000c*/ 	.word	0xfffffffe
	.align		4
        /*0010*/ 	.word	0x00000000
	.align		4
        /*0014*/ 	.word	0xfffffffd
	.align		4
        /*0018*/ 	.word	0x00000000
	.align		4
        /*001c*/ 	.word	0xfffffffc


//--------------------- .text.triton_poi_fused_convolution_sigmoid_0 --------------------------
	.section	.text.triton_poi_fused_convolution_sigmoid_0,"ax",@progbits
	.align	128
        .global         triton_poi_fused_convolution_sigmoid_0
        .type           triton_poi_fused_convolution_sigmoid_0,@function
        .size           triton_poi_fused_convolution_sigmoid_0,(.L_x_1 - triton_poi_fused_convolution_sigmoid_0)
        .other          triton_poi_fused_convolution_sigmoid_0,@"STO_CUDA_ENTRY STV_DEFAULT"
triton_poi_fused_convolution_sigmoid_0:
.text.triton_poi_fused_convolution_sigmoid_0:
[----:B------:R-:W0:Y:S02]  /*0000*/  LDC R1, c[0x0][0x28] ;  /* 0x00000a00ff017b82 */ /* 0x000e240000000800 */
[----:B------:R-:W1:Y:S01]  /*0010*/  S2R R0, SR_TID.X ;  /* 0x0000000000007919 */ /* 0x000e620000002100 */
[----:B------:R-:W2:Y:S01]  /*0020*/  LDC.64 R4, c[0x0][0x218] ;  /* 0x00008600ff047b82 */ /* 0x000ea20000000a00 */
[----:B------:R-:W-:Y:S01]  /*0030*/  ULDC.64 UR4, c[0x0][0x208] ;  /* 0x0000820000047ab9 */ /* 0x000fe20000000a00 */
[----:B------:R-:W3:Y:S06]  /*0040*/  S2R R7, SR_CTAID.X ;  /* 0x0000000000077919 */ /* 0x000eec0000002500 */
[----:B------:R-:W4:Y:S01]  /*0050*/  LDC.64 R2, c[0x0][0x210] ;  /* 0x00008400ff027b82 */ /* 0x000f220000000a00 */
[----:B-1----:R-:W-:-:S02]  /*0060*/  SHF.L.U32 R0, R0, 0x1, RZ ;  /* 0x0000000100007819 */ /* 0x002fc400000006ff */
[----:B---3--:R-:W-:Y:S02]  /*0070*/  SHF.R.S32.HI R6, RZ, 0x17, R7 ;  /* 0x00000017ff067819 */ /* 0x008fe40000011407 */
[----:B------:R-:W-:Y:S02]  /*0080*/  LOP3.LUT R0, R0, 0xfe, RZ, 0xc0, !PT ;  /* 0x000000fe00007812 */ /* 0x000fe400078ec0ff */
[----:B------:R-:W-:Y:S02]  /*0090*/  SGXT R6, R6, 0x1 ;  /* 0x000000010606781a */ /* 0x000fe40000000200 */
[----:B------:R-:W-:-:S04]  /*00a0*/  LEA R7, R7, R0, 0x8 ;  /* 0x0000000007077211 */ /* 0x000fc800078e40ff */
[----:B------:R-:W-:Y:S01]  /*00b0*/  LEA.HI R6, R6, R7, RZ, 0x4 ;  /* 0x0000000706067211 */ /* 0x000fe200078f20ff */
[C---:B----4-:R-:W-:Y:S01]  /*00c0*/  IMAD.WIDE R2, R7.reuse, 0x4, R2 ;  /* 0x0000000407027825 */ /* 0x050fe200078e0202 */
[----:B------:R-:W-:Y:S02]  /*00d0*/  ISETP.GE.AND P0, PT, R7, 0x100, PT ;  /* 0x000001000700780c */ /* 0x000fe40003f06270 */
[----:B------:R-:W-:-:S04]  /*00e0*/  SHF.R.S32.HI R6, RZ, 0x4, R6 ;  /* 0x00000004ff067819 */ /* 0x000fc80000011406 */
[----:B------:R-:W-:-:S04]  /*00f0*/  LEA.HI R0, R6, R6, RZ, 0x2 ;  /* 0x0000000606007211 */ /* 0x000fc800078f10ff */
[----:B------:R-:W-:Y:S02]  /*0100*/  LOP3.LUT R9, R0, 0xfffffffc, RZ, 0xc0, !PT ;  /* 0xfffffffc00097812 */ /* 0x000fe400078ec0ff */
[----:B------:R-:W-:Y:S02]  /*0110*/  MOV R0, RZ ;  /* 0x000000ff00007202 */ /* 0x000fe40000000f00 */
[----:B------:R-:W-:Y:S02]  /*0120*/  IADD3 R9, R6, -R9, RZ ;  /* 0x8000000906097210 */ /* 0x000fe40007ffe0ff */
[----:B------:R-:W-:-:S03]  /*0130*/  CS2R R6, SRZ ;  /* 0x0000000000067805 */ /* 0x000fc6000001ff00 */
[----:B--2---:R-:W-:Y:S01]  /*0140*/  IMAD.WIDE R4, R9, 0x4, R4 ;  /* 0x0000000409047825 */ /* 0x004fe200078e0204 */
[----:B------:R-:W-:Y:S02]  /*0150*/  HFMA2.MMA R9, -RZ, RZ, 0, 0 ;  /* 0x00000000ff097435 */ /* 0x000fe400000001ff */
[----:B------:R-:W2:Y:S04]  /*0160*/  @!P0 LDG.E.64 R6, desc[UR4][R2.64] ;  /* 0x0000000402068981 */ /* 0x000ea8000c1e1b00 */
[----:B------:R-:W2:Y:S04]  /*0170*/  @!P0 LDG.E.EL R0, desc[UR4][R4.64] ;  /* 0x0000000404008981 */ /* 0x000ea8000c2e1900 */
[----:B------:R-:W3:Y:S01]  /*0180*/  @!P0 LDG.E.EL R9, desc[UR4][R4.64] ;  /* 0x0000000404098981 */ /* 0x000ee2000c2e1900 */
[----:B--2---:R-:W-:Y:S01]  /*0190*/  FADD R0, R0, R7 ;  /* 0x0000000700007221 */ /* 0x004fe20000000000 */
[----:B---3--:R-:W-:-:S03]  /*01a0*/  FADD R6, R9, R6 ;  /* 0x0000000609067221 */ /* 0x008fc60000000000 */
[----:B------:R-:W-:Y:S01]  /*01b0*/  FADD R0, RZ, -R0 ;  /* 0x80000000ff007221 */ /* 0x000fe20000000000 */
[----:B------:R-:W-:-:S03]  /*01c0*/  FADD R6, RZ, -R6 ;  /* 0x80000006ff067221 */ /* 0x000fc60000000000 */
[----:B------:R-:W-:Y:S01]  /*01d0*/  FMUL R7, R0, 1.4426950216293334961 ;  /* 0x3fb8aa3b00077820 */ /* 0x000fe20000400000 */
[----:B------:R-:W-:-:S04]  /*01e0*/  FMUL R6, R6, 1.4426950216293334961 ;  /* 0x3fb8aa3b06067820 */ /* 0x000fc80000400000 */
[----:B------:R-:W-:Y:S02]  /*01f0*/  FSETP.GEU.AND P2, PT, R7, -126, PT ;  /* 0xc2fc00000700780b */ /* 0x000fe40003f4e000 */
[----:B------:R-:W-:-:S11]  /*0200*/  FSETP.GEU.AND P1, PT, R6, -126, PT ;  /* 0xc2fc00000600780b */ /* 0x000fd60003f2e000 */
[----:B------:R-:W-:Y:S02]  /*0210*/  @!P2 FMUL R7, R7, 0.5 ;  /* 0x3f0000000707a820 */ /* 0x000fe40000400000 */
[----:B------:R-:W-:Y:S02]  /*0220*/  @!P1 FMUL R6, R6, 0.5 ;  /* 0x3f00000006069820 */ /* 0x000fe40000400000 */
[----:B------:R-:W1:Y:S08]  /*0230*/  MUFU.EX2 R4, R7 ;  /* 0x0000000700047308 */ /* 0x000e700000000800 */
[----:B------:R-:W2:Y:S01]  /*0240*/  MUFU.EX2 R0, R6 ;  /* 0x0000000600007308 */ /* 0x000ea20000000800 */
[----:B-1----:R-:W-:-:S04]  /*0250*/  @!P2 FMUL R4, R4, R4 ;  /* 0x000000040404a220 */ /* 0x002fc80000400000 */
[----:B------:R-:W-:Y:S01]  /*0260*/  FADD R4, R4, 1 ;  /* 0x3f80000004047421 */ /* 0x000fe20000000000 */
[----:B--2---:R-:W-:-:S04]  /*0270*/  @!P1 FMUL R0, R0, R0 ;  /* 0x0000000000009220 */ /* 0x004fc80000400000 */
[----:B------:R-:W-:Y:S01]  /*0280*/  FADD R0, R0, 1 ;  /* 0x3f80000000007421 */ /* 0x000fe20000000000 */
[----:B------:R-:W-:-:S04]  /*0290*/  FSETP.GT.AND P2, PT, R4, 8.50705917302346158658e+37, PT ;  /* 0x7e8000000400780b */ /* 0x000fc80003f44000 */
[----:B------:R-:W-:Y:S01]  /*02a0*/  FSETP.GT.AND P1, PT, R0, 8.50705917302346158658e+37, PT ;  /* 0x7e8000000000780b */ /* 0x000fe20003f24000 */
[----:B------:R-:W-:-:S08]  /*02b0*/  HFMA2.MMA R7, -RZ, RZ, 1.625, 0 ;  /* 0x3e800000ff077435 */ /* 0x000fd000000001ff */
[----:B------:R-:W-:-:S04]  /*02c0*/  @P2 FMUL R4, R4, 0.25 ;  /* 0x3e80000004042820 */ /* 0x000fc80000400000 */
[----:B------:R-:W-:Y:S02]  /*02d0*/  @P1 FMUL R0, R0, 0.25 ;  /* 0x3e80000000001820 */ /* 0x000fe40000400000 */
[----:B------:R-:W1:Y:S08]  /*02e0*/  MUFU.RCP R4, R4 ;  /* 0x0000000400047308 */ /* 0x000e700000001000 */
[----:B------:R-:W2:Y:S01]  /*02f0*/  MUFU.RCP R0, R0 ;  /* 0x0000000000007308 */ /* 0x000ea20000001000 */
[----:B------:R-:W-:-:S02]  /*0300*/  FSEL R5, R7, 1, P1 ;  /* 0x3f80000007057808 */ /* 0x000fc40000800000 */
[----:B------:R-:W-:-:S05]  /*0310*/  FSEL R7, R7, 1, P2 ;  /* 0x3f80000007077808 */ /* 0x000fca0001000000 */
[----:B-1----:R-:W-:Y:S01]  /*0320*/  FMUL R7, R4, R7 ;  /* 0x0000000704077220 */ /* 0x002fe20000400000 */
[----:B--2---:R-:W-:Y:S01]  /*0330*/  FMUL R6, R0, R5 ;  /* 0x0000000500067220 */ /* 0x004fe20000400000 */
[----:B------:R-:W-:Y:S06]  /*0340*/  @P0 EXIT ;  /* 0x000000000000094d */ /* 0x000fec0003800000 */
[----:B------:R-:W-:Y:S01]  /*0350*/  STG.E.64 desc[UR4][R2.64], R6 ;  /* 0x0000000602007986 */ /* 0x000fe2000c101b04 */
[----:B------:R-:W-:Y:S05]  /*0360*/  EXIT ;  /* 0x000000000000794d */ /* 0x000fea0003800000 */
.L_x_0:
[----:B------:R-:W-:-:S00]  /*0370*/  BRA `(.L_x_0) ;  /* 0xfffffffc00fc7947 */ /* 0x000fc0000383ffff */
[----:B------:R-:W-:-:S00]  /*0380*/  NOP ;  /* 0x0000000000007918 */ /* 0x000fc00000000000 */
[----:B------:R-:W-:-:S00]  /*0390*/  NOP ;  /* 0x0000000000007918 */ /* 0x000fc00000000000 */
[----:B------:R-:W-:-:S00]  /*03a0*/  NOP ;  /* 0x0000000000007918 */ /* 0x000fc00000000000 */
[----:B------:R-:W-:-:S00]  /*03b0*/  NOP ;  /* 0x0000000000007918 */ /* 0x000fc00000000000 */
[----:B------:R-:W-:-:S00]  /*03c0*/  NOP ;  /* 0x0000000000007918 */ /* 0x000fc00000000000 */
[----:B------:R-:W-:-:S00]  /*03d0*/  NOP ;  /* 0x0000000000007918 */ /* 0x000fc00000000000 */
[----:B------:R-:W-:-:S00]  /*03e0*/  NOP ;  /* 0x0000000000007918 */ /* 0x000fc00000000000 */
[----:B------:R-:W-:-:S00]  /*03f0*/  NOP ;  /* 0x0000000000007918 */ /* 0x000fc00000000000 */
.L_x_1:


//--------------------- .nv.constant0.triton_poi_fused_convolution_sigmoid_0 --------------------------
	.section	.nv.constant0.triton_poi_fused_convolution_sigmoid_0,"a",@progbits
	.sectionflags	@""
	.align	4
.nv.constant0.triton_poi_fused_convolution_sigmoid_0:
	.zero		548
